//
// Generated by NVIDIA NVVM Compiler
//
// Compiler Build ID: CL-36424714
// Cuda compilation tools, release 13.0, V13.0.88
// Based on NVVM 20.0.0
//

.version 9.0
.target sm_100
.address_size 64

	// .globl	_Z4reluPfii

.visible .entry _Z4reluPfii(
	.param .u64 .ptr .align 1 _Z4reluPfii_param_0,
	.param .u32 _Z4reluPfii_param_1,
	.param .u32 _Z4reluPfii_param_2
)
{
	.reg .pred 	%p<4>;
	.reg .b32 	%r<14>;
	.reg .b32 	%f<3>;
	.reg .b64 	%rd<5>;

	ld.param.u64 	%rd1, [_Z4reluPfii_param_0];
	ld.param.u32 	%r4, [_Z4reluPfii_param_1];
	ld.param.u32 	%r3, [_Z4reluPfii_param_2];
	mov.u32 	%r6, %ntid.x;
	mov.u32 	%r7, %ctaid.x;
	mov.u32 	%r8, %tid.x;
	mad.lo.s32 	%r1, %r6, %r7, %r8;
	mov.u32 	%r9, %ntid.y;
	mov.u32 	%r10, %ctaid.y;
	mov.u32 	%r11, %tid.y;
	mad.lo.s32 	%r12, %r9, %r10, %r11;
	setp.ge.s32 	%p1, %r1, %r3;
	setp.ge.s32 	%p2, %r12, %r4;
	or.pred  	%p3, %p1, %p2;
	@%p3 bra 	$L__BB0_2;
	cvta.to.global.u64 	%rd2, %rd1;
	mad.lo.s32 	%r13, %r3, %r12, %r1;
	mul.wide.s32 	%rd3, %r13, 4;
	add.s64 	%rd4, %rd2, %rd3;
	ld.global.f32 	%f1, [%rd4];
	max.f32 	%f2, %f1, 0f00000000;
	st.global.f32 	[%rd4], %f2;
$L__BB0_2:
	ret;

}


// ===== COMPILED SASS (sm_100) =====

	.target	sm_100

	.elftype	@"ET_EXEC"


//--------------------- .note.nv.tkinfo           --------------------------
	.section	.note.nv.tkinfo,"",@"SHT_NOTE"
	.sectionflags	@"SHF_NOTE_NV_TKINFO"
	.tkinfo
        /*0018*/ 	.word	0x00000002
        /*0030*/ 	.string	""
        /*0030*/ 	.string	"ptxas"
        /*0030*/ 	.string	"Cuda compilation tools, release 13.0, V13.0.88"
        /*0030*/ 	.string	"Build cuda_13.0.r13.0/compiler.36424714_0"
        /*0030*/ 	.string	"-arch sm_100 -m 64 "



//--------------------- .note.nv.cuinfo           --------------------------
	.section	.note.nv.cuinfo,"",@"SHT_NOTE"
	.sectionflags	@"SHF_NOTE_NV_CUINFO"
        /*0018*/ 	.short	0x0002
        /*001a*/ 	.short	0x0064
        /*001c*/ 	.short	0x0082
	.zero		2


//--------------------- .nv.info                  --------------------------
	.section	.nv.info,"",@"SHT_CUDA_INFO"
	.align	4


	//----- nvinfo : EIATTR_REGCOUNT
	.align		4
        /*0000*/ 	.byte	0x04, 0x2f
        /*0002*/ 	.short	(.L_1 - .L_0)
	.align		4
.L_0:
        /*0004*/ 	.word	index@(_Z4reluPfii)
        /*0008*/ 	.word	0x00000008


	//----- nvinfo : EIATTR_FRAME_SIZE
	.align		4
.L_1:
        /*000c*/ 	.byte	0x04, 0x11
        /*000e*/ 	.short	(.L_3 - .L_2)
	.align		4
.L_2:
        /*0010*/ 	.word	index@(_Z4reluPfii)
        /*0014*/ 	.word	0x00000000


	//----- nvinfo : EIATTR_MIN_STACK_SIZE
	.align		4
.L_3:
        /*0018*/ 	.byte	0x04, 0x12
        /*001a*/ 	.short	(.L_5 - .L_4)
	.align		4
.L_4:
        /*001c*/ 	.word	index@(_Z4reluPfii)
        /*0020*/ 	.word	0x00000000
.L_5:


//--------------------- .nv.compat                --------------------------
	.section	.nv.compat,"",@"SHT_CUDA_COMPAT_INFO"
	.align	4
        /*0000*/ 	.byte	0x02, 0x09, 0x00, 0x00, 0x02, 0x02, 0x01, 0x00, 0x02, 0x05, 0x05, 0x00, 0x03, 0x07, 0x01, 0x01
        /*0010*/ 	.byte	0x02, 0x03, 0x00, 0x00, 0x02, 0x06, 0x01, 0x00, 0x04, 0x0b, 0x08, 0x00, 0x09, 0x00, 0x00, 0x00
        /*0020*/ 	.byte	0x00, 0x00, 0x00, 0x00


//--------------------- .nv.info._Z4reluPfii      --------------------------
	.section	.nv.info._Z4reluPfii,"",@"SHT_CUDA_INFO"
	.sectionflags	@""
	.align	4


	//----- nvinfo : EIATTR_CUDA_API_VERSION
	.align		4
        /*0000*/ 	.byte	0x04, 0x37
        /*0002*/ 	.short	(.L_7 - .L_6)
.L_6:
        /*0004*/ 	.word	0x00000082


	//----- nvinfo : EIATTR_KPARAM_INFO
	.align		4
.L_7:
        /*0008*/ 	.byte	0x04, 0x17
        /*000a*/ 	.short	(.L_9 - .L_8)
.L_8:
        /*000c*/ 	.word	0x00000000
        /*0010*/ 	.short	0x0002
        /*0012*/ 	.short	0x000c
        /*0014*/ 	.byte	0x00, 0xf0, 0x11, 0x00


	//----- nvinfo : EIATTR_KPARAM_INFO
	.align		4
.L_9:
        /*0018*/ 	.byte	0x04, 0x17
        /*001a*/ 	.short	(.L_11 - .L_10)
.L_10:
        /*001c*/ 	.word	0x00000000
        /*0020*/ 	.short	0x0001
        /*0022*/ 	.short	0x0008
        /*0024*/ 	.byte	0x00, 0xf0, 0x11, 0x00


	//----- nvinfo : EIATTR_KPARAM_INFO
	.align		4
.L_11:
        /*0028*/ 	.byte	0x04, 0x17
        /*002a*/ 	.short	(.L_13 - .L_12)
.L_12:
        /*002c*/ 	.word	0x00000000
        /*0030*/ 	.short	0x0000
        /*0032*/ 	.short	0x0000
        /*0034*/ 	.byte	0x00, 0xf5, 0x21, 0x00


	//----- nvinfo : EIATTR_SPARSE_MMA_MASK
	.align		4
.L_13:
        /*0038*/ 	.byte	0x03, 0x50
        /*003a*/ 	.short	0x0000


	//----- nvinfo : EIATTR_MAXREG_COUNT
	.align		4
        /*003c*/ 	.byte	0x03, 0x1b
        /*003e*/ 	.short	0x00ff


	//----- nvinfo : EIATTR_MERCURY_ISA_VERSION
	.align		4
        /*0040*/ 	.byte	0x03, 0x5f
        /*0042*/ 	.short	0x0101


	//----- nvinfo : EIATTR_VRC_CTA_INIT_COUNT
	.align		4
        /*0044*/ 	.byte	0x02, 0x4a
	.zero		1
	.zero		1


	//----- nvinfo : EIATTR_EXIT_INSTR_OFFSETS
	.align		4
        /*0048*/ 	.byte	0x04, 0x1c
        /*004a*/ 	.short	(.L_15 - .L_14)


	//   ....[0]....
.L_14:
        /*004c*/ 	.word	0x000000c0


	//   ....[1]....
        /*0050*/ 	.word	0x00000140


	//----- nvinfo : EIATTR_CBANK_PARAM_SIZE
	.align		4
.L_15:
        /*0054*/ 	.byte	0x03, 0x19
        /*0056*/ 	.short	0x0010


	//----- nvinfo : EIATTR_PARAM_CBANK
	.align		4
        /*0058*/ 	.byte	0x04, 0x0a
        /*005a*/ 	.short	(.L_17 - .L_16)
	.align		4
.L_16:
        /*005c*/ 	.word	index@(.nv.constant0._Z4reluPfii)
        /*0060*/ 	.short	0x0380
        /*0062*/ 	.short	0x0010


	//----- nvinfo : EIATTR_SW_WAR
	.align		4
.L_17:
        /*0064*/ 	.byte	0x04, 0x36
        /*0066*/ 	.short	(.L_19 - .L_18)
.L_18:
        /*0068*/ 	.word	0x00000008
.L_19:


//--------------------- .nv.callgraph             --------------------------
	.section	.nv.callgraph,"",@"SHT_CUDA_CALLGRAPH"
	.align	4
	.sectionentsize	8
	.align		4
        /*0000*/ 	.word	0x00000000
	.align		4
        /*0004*/ 	.word	0xffffffff
	.align		4
        /*0008*/ 	.word	0x00000000
	.align		4
        /*000c*/ 	.word	0xfffffffe
	.align		4
        /*0010*/ 	.word	0x00000000
	.align		4
        /*0014*/ 	.word	0xfffffffd
	.align		4
        /*0018*/ 	.word	0x00000000
	.align		4
        /*001c*/ 	.word	0xfffffffc


//--------------------- .text._Z4reluPfii         --------------------------
	.section	.text._Z4reluPfii,"ax",@progbits
	.align	128
        .global         _Z4reluPfii
        .type           _Z4reluPfii,@function
        .size           _Z4reluPfii,(.L_x_1 - _Z4reluPfii)
        .other          _Z4reluPfii,@"STO_CUDA_ENTRY STV_DEFAULT"
_Z4reluPfii:
.text._Z4reluPfii:
[----:B------:R-:W-:Y:S01]  /*0000*/  LDC R1, c[0x0][0x37c] ;  /* 0x0000df00ff017b82 */ /* 0x000fe20000000800 */
[----:B------:R-:W0:Y:S01]  /*0010*/  S2R R5, SR_CTAID.Y ;  /* 0x0000000000057919 */ /* 0x000e220000002600 */
[----:B------:R-:W1:Y:S01]  /*0020*/  LDCU UR4, c[0x0][0x360] ;  /* 0x00006c00ff0477ac */ /* 0x000e620008000800 */
[----:B------:R-:W0:Y:S01]  /*0030*/  S2R R2, SR_TID.Y ;  /* 0x0000000000027919 */ /* 0x000e220000002200 */
[----:B------:R-:W0:Y:S01]  /*0040*/  LDCU UR5, c[0x0][0x364] ;  /* 0x00006c80ff0577ac */ /* 0x000e220008000800 */
[----:B------:R-:W1:Y:S01]  /*0050*/  S2R R0, SR_CTAID.X ;  /* 0x0000000000007919 */ /* 0x000e620000002500 */
[----:B------:R-:W2:Y:S01]  /*0060*/  LDCU.64 UR6, c[0x0][0x388] ;  /* 0x00007100ff0677ac */ /* 0x000ea20008000a00 */
[----:B------:R-:W1:Y:S01]  /*0070*/  S2R R3, SR_TID.X ;  /* 0x0000000000037919 */ /* 0x000e620000002100 */
[----:B0-----:R-:W-:-:S05]  /*0080*/  IMAD R5, R5, UR5, R2 ;  /* 0x0000000505057c24 */ /* 0x001fca000f8e0202 */
[----:B--2---:R-:W-:Y:S01]  /*0090*/  ISETP.GE.AND P0, PT, R5, UR6, PT ;  /* 0x0000000605007c0c */ /* 0x004fe2000bf06270 */
[----:B-1----:R-:W-:-:S05]  /*00a0*/  IMAD R0, R0, UR4, R3 ;  /* 0x0000000400007c24 */ /* 0x002fca000f8e0203 */
[----:B------:R-:W-:-:S13]  /*00b0*/  ISETP.GE.OR P0, PT, R0, UR7, P0 ;  /* 0x0000000700007c0c */ /* 0x000fda0008706670 */
[----:B------:R-:W-:Y:S05]  /*00c0*/  @P0 EXIT ;  /* 0x000000000000094d */ /* 0x000fea0003800000 */
[----:B------:R-:W0:Y:S01]  /*00d0*/  LDC.64 R2, c[0x0][0x380] ;  /* 0x0000e000ff027b82 */ /* 0x000e220000000a00 */
[----:B------:R-:W1:Y:S01]  /*00e0*/  LDCU.64 UR4, c[0x0][0x358] ;  /* 0x00006b00ff0477ac */ /* 0x000e620008000a00 */
[----:B------:R-:W-:-:S04]  /*00f0*/  IMAD R5, R5, UR7, R0 ;  /* 0x0000000705057c24 */ /* 0x000fc8000f8e0200 */
[----:B0-----:R-:W-:-:S05]  /*0100*/  IMAD.WIDE R2, R5, 0x4, R2 ;  /* 0x0000000405027825 */ /* 0x001fca00078e0202 */
[----:B-1----:R-:W2:Y:S02]  /*0110*/  LDG.E R0, desc[UR4][R2.64] ;  /* 0x0000000402007981 */ /* 0x002ea4000c1e1900 */
[----:B--2---:R-:W-:-:S05]  /*0120*/  FMNMX R5, RZ, R0, !PT ;  /* 0x00000000ff057209 */ /* 0x004fca0007800000 */
[----:B------:R-:W-:Y:S01]  /*0130*/  STG.E desc[UR4][R2.64], R5 ;  /* 0x0000000502007986 */ /* 0x000fe2000c101904 */
[----:B------:R-:W-:Y:S05]  /*0140*/  EXIT ;  /* 0x000000000000794d */ /* 0x000fea0003800000 */
.L_x_0:
[----:B------:R-:W-:-:S00]  /*0150*/  BRA `(.L_x_0) ;  /* 0xfffffffc00fc7947 */ /* 0x000fc0000383ffff */
[----:B------:R-:W-:-:S00]  /*0160*/  NOP ;  /* 0x0000000000007918 */ /* 0x000fc00000000000 */
        /* <DEDUP_REMOVED lines=9> */
.L_x_1:


//--------------------- .nv.shared.reserved.0     --------------------------
	.section	.nv.shared.reserved.0,"aw",@nobits
	.weak		__nv_reservedSMEM_offset_0_alias
	.size		__nv_reservedSMEM_offset_0_alias, 0, 64
	.other		__nv_reservedSMEM_offset_0_alias,@"STO_CUDA_RESERVED_SHARED STV_DEFAULT"
__nv_reservedSMEM_offset_0_alias:
	.zero		0
	.zero		64


//--------------------- .nv.constant0._Z4reluPfii --------------------------
	.section	.nv.constant0._Z4reluPfii,"a",@progbits
	.sectionflags	@""
	.align	4
.nv.constant0._Z4reluPfii:
	.zero		912


//--------------------- SYMBOLS --------------------------

	.type		.nv.reservedSmem.offset0,@object
	.size		.nv.reservedSmem.offset0,0x4
